	.headerflags	@"EF_CUDA_TEXMODE_UNIFIED EF_CUDA_64BIT_ADDRESS EF_CUDA_ACCELERATORS EF_CUDA_SM90 EF_CUDA_VIRTUAL_SM(EF_CUDA_SM90)"
	.elftype	@"ET_EXEC"


//--------------------- .nv.info                  --------------------------
	.section	.nv.info,"",@"SHT_CUDA_INFO"
	.align	4


	//----- nvinfo : EIATTR_REGCOUNT
	.align		4
        /*0000*/ 	.byte	0x04, 0x2f
        /*0002*/ 	.short	(.L_3 - .L_2)
	.align		4
.L_2:
        /*0004*/ 	.word	index@(triton_poi_fused__native_batch_norm_legit_no_training_relu_8)
        /*0008*/ 	.word	0x00000012


	//----- nvinfo : EIATTR_MIN_STACK_SIZE
	.align		4
.L_3:
        /*000c*/ 	.byte	0x04, 0x12
        /*000e*/ 	.short	(.L_5 - .L_4)
	.align		4
.L_4:
        /*0010*/ 	.word	index@(triton_poi_fused__native_batch_norm_legit_no_training_relu_8)
        /*0014*/ 	.word	0x00000000


	//----- nvinfo : EIATTR_FRAME_SIZE
	.align		4
.L_5:
        /*0018*/ 	.byte	0x04, 0x11
        /*001a*/ 	.short	(.L_7 - .L_6)
	.align		4
.L_6:
        /*001c*/ 	.word	index@(triton_poi_fused__native_batch_norm_legit_no_training_relu_8)
        /*0020*/ 	.word	0x00000000


	//----- nvinfo : EIATTR_MIN_STACK_SIZE
	.align		4
.L_7:
        /*0024*/ 	.byte	0x04, 0x12
        /*0026*/ 	.short	(.L_9 - .L_8)
	.align		4
.L_8:
        /*0028*/ 	.word	index@(triton_poi_fused__native_batch_norm_legit_no_training_relu_8)
        /*002c*/ 	.word	0x00000000
.L_9:


//--------------------- .nv.info.triton_poi_fused__native_batch_norm_legit_no_training_relu_8 --------------------------
	.section	.nv.info.triton_poi_fused__native_batch_norm_legit_no_training_relu_8,"",@"SHT_CUDA_INFO"
	.sectionflags	@""
	.align	4


	//----- nvinfo : EIATTR_CUDA_API_VERSION
	.align		4
        /*0000*/ 	.byte	0x04, 0x37
        /*0002*/ 	.short	(.L_11 - .L_10)
.L_10:
        /*0004*/ 	.word	0x0000007c


	//----- nvinfo : EIATTR_KPARAM_INFO
	.align		4
.L_11:
        /*0008*/ 	.byte	0x04, 0x17
        /*000a*/ 	.short	(.L_13 - .L_12)
.L_12:
        /*000c*/ 	.word	0x00000000
        /*0010*/ 	.short	0x0006
        /*0012*/ 	.short	0x0030
        /*0014*/ 	.byte	0x00, 0xf0, 0x11, 0x00


	//----- nvinfo : EIATTR_KPARAM_INFO
	.align		4
.L_13:
        /*0018*/ 	.byte	0x04, 0x17
        /*001a*/ 	.short	(.L_15 - .L_14)
.L_14:
        /*001c*/ 	.word	0x00000000
        /*0020*/ 	.short	0x0005
        /*0022*/ 	.short	0x0028
        /*0024*/ 	.byte	0x00, 0xf4, 0x21, 0x00


	//----- nvinfo : EIATTR_KPARAM_INFO
	.align		4
.L_15:
        /*0028*/ 	.byte	0x04, 0x17
        /*002a*/ 	.short	(.L_17 - .L_16)
.L_16:
        /*002c*/ 	.word	0x00000000
        /*0030*/ 	.short	0x0004
        /*0032*/ 	.short	0x0020
        /*0034*/ 	.byte	0x00, 0xf4, 0x21, 0x00


	//----- nvinfo : EIATTR_KPARAM_INFO
	.align		4
.L_17:
        /*0038*/ 	.byte	0x04, 0x17
        /*003a*/ 	.short	(.L_19 - .L_18)
.L_18:
        /*003c*/ 	.word	0x00000000
        /*0040*/ 	.short	0x0003
        /*0042*/ 	.short	0x0018
        /*0044*/ 	.byte	0x00, 0xf4, 0x21, 0x00


	//----- nvinfo : EIATTR_KPARAM_INFO
	.align		4
.L_19:
        /*0048*/ 	.byte	0x04, 0x17
        /*004a*/ 	.short	(.L_21 - .L_20)
.L_20:
        /*004c*/ 	.word	0x00000000
        /*0050*/ 	.short	0x0002
        /*0052*/ 	.short	0x0010
        /*0054*/ 	.byte	0x00, 0xf4, 0x21, 0x00


	//----- nvinfo : EIATTR_KPARAM_INFO
	.align		4
.L_21:
        /*0058*/ 	.byte	0x04, 0x17
        /*005a*/ 	.short	(.L_23 - .L_22)
.L_22:
        /*005c*/ 	.word	0x00000000
        /*0060*/ 	.short	0x0001
        /*0062*/ 	.short	0x0008
        /*0064*/ 	.byte	0x00, 0xf4, 0x21, 0x00


	//----- nvinfo : EIATTR_KPARAM_INFO
	.align		4
.L_23:
        /*0068*/ 	.byte	0x04, 0x17
        /*006a*/ 	.short	(.L_25 - .L_24)
.L_24:
        /*006c*/ 	.word	0x00000000
        /*0070*/ 	.short	0x0000
        /*0072*/ 	.short	0x0000
        /*0074*/ 	.byte	0x00, 0xf4, 0x21, 0x00


	//----- nvinfo : EIATTR_SPARSE_MMA_MASK
	.align		4
.L_25:
        /*0078*/ 	.byte	0x03, 0x50
        /*007a*/ 	.short	0x0000


	//----- nvinfo : EIATTR_MAXREG_COUNT
	.align		4
        /*007c*/ 	.byte	0x03, 0x1b
        /*007e*/ 	.short	0x00ff


	//----- nvinfo : EIATTR_EXIT_INSTR_OFFSETS
	.align		4
        /*0080*/ 	.byte	0x04, 0x1c
        /*0082*/ 	.short	(.L_27 - .L_26)


	//   ....[0]....
.L_26:
        /*0084*/ 	.word	0x000003d0


	//----- nvinfo : EIATTR_REQNTID
	.align		4
.L_27:
        /*0088*/ 	.byte	0x04, 0x10
        /*008a*/ 	.short	(.L_29 - .L_28)
.L_28:
        /*008c*/ 	.word	0x00000100
        /*0090*/ 	.word	0x00000001
        /*0094*/ 	.word	0x00000001


	//----- nvinfo : EIATTR_CBANK_PARAM_SIZE
	.align		4
.L_29:
        /*0098*/ 	.byte	0x03, 0x19
        /*009a*/ 	.short	0x0034


	//----- nvinfo : EIATTR_PARAM_CBANK
	.align		4
        /*009c*/ 	.byte	0x04, 0x0a
        /*009e*/ 	.short	(.L_31 - .L_30)
	.align		4
.L_30:
        /*00a0*/ 	.word	index@(.nv.constant0.triton_poi_fused__native_batch_norm_legit_no_training_relu_8)
        /*00a4*/ 	.short	0x0210
        /*00a6*/ 	.short	0x0034


	//----- nvinfo : EIATTR_SW_WAR
	.align		4
.L_31:
        /*00a8*/ 	.byte	0x04, 0x36
        /*00aa*/ 	.short	(.L_33 - .L_32)
.L_32:
        /*00ac*/ 	.word	0x00000008
.L_33:


//--------------------- .nv.callgraph             --------------------------
	.section	.nv.callgraph,"",@"SHT_CUDA_CALLGRAPH"
	.align	4
	.sectionentsize	8
	.align		4
        /*0000*/ 	.word	0x00000000
	.align		4
        /*0004*/ 	.word	0xffffffff
	.align		4
        /*0008*/ 	.word	0x00000000
	.align		4
        /*000c*/ 	.word	0xfffffffe
	.align		4
        /*0010*/ 	.word	0x00000000
	.align		4
        /*0014*/ 	.word	0xfffffffd
	.align		4
        /*0018*/ 	.word	0x00000000
	.align		4
        /*001c*/ 	.word	0xfffffffc


//--------------------- .nv.constant4             --------------------------
	.section	.nv.constant4,"a",@progbits
	.align	8
	.align		8
.nv.constant4:
        /*0000*/ 	.dword	_$_str
	.align		8
        /*0008*/ 	.dword	_$_str_$_2


//--------------------- .text.triton_poi_fused__native_batch_norm_legit_no_training_relu_8 --------------------------
	.section	.text.triton_poi_fused__native_batch_norm_legit_no_training_relu_8,"ax",@progbits
	.align	128
        .global         triton_poi_fused__native_batch_norm_legit_no_training_relu_8
        .type           triton_poi_fused__native_batch_norm_legit_no_training_relu_8,@function
        .size           triton_poi_fused__native_batch_norm_legit_no_training_relu_8,(.L_x_1 - triton_poi_fused__native_batch_norm_legit_no_training_relu_8)
        .other          triton_poi_fused__native_batch_norm_legit_no_training_relu_8,@"STO_CUDA_ENTRY STV_DEFAULT"
triton_poi_fused__native_batch_norm_legit_no_training_relu_8:
.text.triton_poi_fused__native_batch_norm_legit_no_training_relu_8:
[----:B------:R-:W-:Y:S01]  /*0000*/  LDC R1, c[0x0][0x28] ;  /* 0x00000a00ff017b82 */ /* 0x000fe20000000800 */
[----:B------:R-:W1:Y:S07]  /*0010*/  S2R R0, SR_TID.X ;  /* 0x0000000000007919 */ /* 0x000e6e0000002100 */
[----:B------:R-:W2:Y:S01]  /*0020*/  LDC.64 R2, c[0x0][0x220] ;  /* 0x00008800ff027b82 */ /* 0x000ea20000000a00 */
[----:B------:R-:W-:Y:S01]  /*0030*/  ULDC.64 UR4, c[0x0][0x208] ;  /* 0x0000820000047ab9 */ /* 0x000fe20000000a00 */
[----:B------:R-:W3:Y:S06]  /*0040*/  S2R R7, SR_CTAID.X ;  /* 0x0000000000077919 */ /* 0x000eec0000002500 */
[----:B------:R-:W4:Y:S08]  /*0050*/  LDC.64 R8, c[0x0][0x228] ;  /* 0x00008a00ff087b82 */ /* 0x000f300000000a00 */
[----:B------:R-:W5:Y:S01]  /*0060*/  LDC.64 R10, c[0x0][0x230] ;  /* 0x00008c00ff0a7b82 */ /* 0x000f620000000a00 */
[----:B-1----:R-:W-:-:S02]  /*0070*/  SHF.L.U32 R0, R0, 0x1, RZ ;  /* 0x0000000100007819 */ /* 0x002fc400000006ff */
[----:B---3--:R-:W-:Y:S02]  /*0080*/  SHF.R.S32.HI R5, RZ, 0x16, R7 ;  /* 0x00000016ff057819 */ /* 0x008fe40000011407 */
[----:B------:R-:W-:Y:S02]  /*0090*/  LOP3.LUT R0, R0, 0x1fe, RZ, 0xc0, !PT ;  /* 0x000001fe00007812 */ /* 0x000fe400078ec0ff */
[----:B------:R-:W-:Y:S02]  /*00a0*/  SGXT R5, R5, 0x1 ;  /* 0x000000010505781a */ /* 0x000fe40000000200 */
[----:B------:R-:W-:Y:S02]  /*00b0*/  LEA R0, R7, R0, 0x9 ;  /* 0x0000000007007211 */ /* 0x000fe400078e48ff */
[----:B------:R-:W1:Y:S02]  /*00c0*/  LDC.64 R6, c[0x0][0x218] ;  /* 0x00008600ff067b82 */ /* 0x000e640000000a00 */
[----:B------:R-:W-:-:S04]  /*00d0*/  LEA.HI R5, R5, R0, RZ, 0x7 ;  /* 0x0000000005057211 */ /* 0x000fc800078f38ff */
[----:B------:R-:W-:-:S04]  /*00e0*/  LOP3.LUT R5, R5, 0xffffff80, RZ, 0xc0, !PT ;  /* 0xffffff8005057812 */ /* 0x000fc800078ec0ff */
[----:B------:R-:W-:Y:S02]  /*00f0*/  IADD3 R13, R0, -R5, RZ ;  /* 0x80000005000d7210 */ /* 0x000fe40007ffe0ff */
[----:B------:R-:W3:Y:S03]  /*0100*/  LDC.64 R4, c[0x0][0x210] ;  /* 0x00008400ff047b82 */ /* 0x000ee60000000a00 */
[----:B--2---:R-:W-:-:S06]  /*0110*/  IMAD.WIDE R2, R13, 0x4, R2 ;  /* 0x000000040d027825 */ /* 0x004fcc00078e0202 */
[----:B------:R-:W2:Y:S01]  /*0120*/  LDG.E.EL.64 R2, desc[UR4][R2.64] ;  /* 0x0000000402027981 */ /* 0x000ea2000c2e1b00 */
[----:B-1----:R-:W-:-:S04]  /*0130*/  IMAD.WIDE R6, R13, 0x4, R6 ;  /* 0x000000040d067825 */ /* 0x002fc800078e0206 */
[C---:B----4-:R-:W-:Y:S02]  /*0140*/  IMAD.WIDE R8, R13.reuse, 0x4, R8 ;  /* 0x000000040d087825 */ /* 0x050fe400078e0208 */
[----:B------:R-:W4:Y:S02]  /*0150*/  LDG.E.EL.64 R6, desc[UR4][R6.64] ;  /* 0x0000000406067981 */ /* 0x000f24000c2e1b00 */
[----:B-----5:R-:W-:Y:S02]  /*0160*/  IMAD.WIDE R10, R13, 0x4, R10 ;  /* 0x000000040d0a7825 */ /* 0x020fe400078e020a */
[----:B------:R-:W5:Y:S02]  /*0170*/  LDG.E.EL.64 R8, desc[UR4][R8.64] ;  /* 0x0000000408087981 */ /* 0x000f64000c2e1b00 */
[----:B---3--:R-:W-:Y:S02]  /*0180*/  IMAD.WIDE R4, R0, 0x4, R4 ;  /* 0x0000000400047825 */ /* 0x008fe400078e0204 */
[----:B------:R-:W5:Y:S04]  /*0190*/  LDG.E.EL.64 R10, desc[UR4][R10.64] ;  /* 0x000000040a0a7981 */ /* 0x000f68000c2e1b00 */
[----:B------:R-:W4:Y:S01]  /*01a0*/  LDG.E.64 R4, desc[UR4][R4.64] ;  /* 0x0000000404047981 */ /* 0x000f22000c1e1b00 */
[----:B------:R-:W-:Y:S01]  /*01b0*/  HFMA2.MMA R14, -RZ, RZ, 1.625, 0 ;  /* 0x3e800000ff0e7435 */ /* 0x000fe200000001ff */
[----:B--2---:R-:W-:Y:S01]  /*01c0*/  FADD R2, R2, 9.9999997473787516356e-06 ;  /* 0x3727c5ac02027421 */ /* 0x004fe20000000000 */
[----:B------:R-:W-:-:S03]  /*01d0*/  FADD R3, R3, 9.9999997473787516356e-06 ;  /* 0x3727c5ac03037421 */ /* 0x000fc60000000000 */
[----:B------:R-:W1:Y:S08]  /*01e0*/  MUFU.SQRT R12, R2 ;  /* 0x00000002000c7308 */ /* 0x000e700000002000 */
[----:B------:R2:W3:Y:S01]  /*01f0*/  MUFU.SQRT R13, R3 ;  /* 0x00000003000d7308 */ /* 0x0004e20000002000 */
[C---:B-1----:R-:W-:Y:S02]  /*0200*/  FSETP.GT.AND P0, PT, R12.reuse, 8.50705917302346158658e+37, PT ;  /* 0x7e8000000c00780b */ /* 0x042fe40003f04000 */
[----:B------:R-:W-:Y:S01]  /*0210*/  FSETP.GEU.AND P2, PT, R12, 1.175494350822287508e-38, PT ;  /* 0x008000000c00780b */ /* 0x000fe20003f4e000 */
[----:B--2---:R-:W1:Y:S01]  /*0220*/  LDC.64 R2, c[0x0][0x238] ;  /* 0x00008e00ff027b82 */ /* 0x004e620000000a00 */
[----:B---3--:R-:W-:-:S02]  /*0230*/  FSETP.GT.AND P1, PT, R13, 8.50705917302346158658e+37, PT ;  /* 0x7e8000000d00780b */ /* 0x008fc40003f24000 */
[----:B------:R-:W-:-:S07]  /*0240*/  FSETP.GEU.AND P3, PT, R13, 1.175494350822287508e-38, PT ;  /* 0x008000000d00780b */ /* 0x000fce0003f6e000 */
[----:B------:R-:W-:-:S04]  /*0250*/  @P0 FMUL R12, R12, 0.25 ;  /* 0x3e8000000c0c0820 */ /* 0x000fc80000400000 */
[----:B------:R-:W-:Y:S01]  /*0260*/  @!P2 FMUL R12, R12, 16777216 ;  /* 0x4b8000000c0ca820 */ /* 0x000fe20000400000 */
[----:B------:R-:W-:-:S04]  /*0270*/  @P1 FMUL R13, R13, 0.25 ;  /* 0x3e8000000d0d1820 */ /* 0x000fc80000400000 */
[----:B------:R-:W-:Y:S01]  /*0280*/  @!P3 FMUL R13, R13, 16777216 ;  /* 0x4b8000000d0db820 */ /* 0x000fe20000400000 */
[----:B------:R-:W2:Y:S01]  /*0290*/  MUFU.RCP R12, R12 ;  /* 0x0000000c000c7308 */ /* 0x000ea20000001000 */
[----:B------:R-:W-:-:S07]  /*02a0*/  FSEL R15, R14, 1, P0 ;  /* 0x3f8000000e0f7808 */ /* 0x000fce0000000000 */
[----:B------:R-:W3:Y:S01]  /*02b0*/  MUFU.RCP R13, R13 ;  /* 0x0000000d000d7308 */ /* 0x000ee20000001000 */
[----:B------:R-:W-:Y:S01]  /*02c0*/  FSEL R14, R14, 1, P1 ;  /* 0x3f8000000e0e7808 */ /* 0x000fe20000800000 */
[----:B------:R-:W-:-:S04]  /*02d0*/  @!P2 FMUL R15, R15, 16777216 ;  /* 0x4b8000000f0fa820 */ /* 0x000fc80000400000 */
[----:B------:R-:W-:Y:S01]  /*02e0*/  @!P3 FMUL R14, R14, 16777216 ;  /* 0x4b8000000e0eb820 */ /* 0x000fe20000400000 */
[----:B----4-:R-:W-:Y:S01]  /*02f0*/  FADD R5, R5, -R7 ;  /* 0x8000000705057221 */ /* 0x010fe20000000000 */
[----:B------:R-:W-:Y:S01]  /*0300*/  FADD R4, R4, -R6 ;  /* 0x8000000604047221 */ /* 0x000fe20000000000 */
[----:B--2---:R-:W-:Y:S01]  /*0310*/  FMUL R15, R12, R15 ;  /* 0x0000000f0c0f7220 */ /* 0x004fe20000400000 */
[----:B---3--:R-:W-:-:S03]  /*0320*/  FMUL R14, R13, R14 ;  /* 0x0000000e0d0e7220 */ /* 0x008fc60000400000 */
[----:B------:R-:W-:Y:S01]  /*0330*/  FMUL R15, R4, R15 ;  /* 0x0000000f040f7220 */ /* 0x000fe20000400000 */
[----:B------:R-:W-:-:S03]  /*0340*/  FMUL R14, R5, R14 ;  /* 0x0000000e050e7220 */ /* 0x000fc60000400000 */
[----:B-----5:R-:W-:Y:S01]  /*0350*/  FFMA R8, R8, R15, R10 ;  /* 0x0000000f08087223 */ /* 0x020fe2000000000a */
[----:B------:R-:W-:-:S04]  /*0360*/  FFMA R9, R9, R14, R11 ;  /* 0x0000000e09097223 */ /* 0x000fc8000000000b */
[----:B------:R-:W-:Y:S02]  /*0370*/  FSETP.GEU.AND P0, PT, R8, RZ, PT ;  /* 0x000000ff0800720b */ /* 0x000fe40003f0e000 */
[C---:B------:R-:W-:Y:S01]  /*0380*/  FSETP.GEU.AND P1, PT, R9.reuse, RZ, PT ;  /* 0x000000ff0900720b */ /* 0x040fe20003f2e000 */
[----:B-1----:R-:W-:Y:S01]  /*0390*/  IMAD.WIDE R2, R0, 0x4, R2 ;  /* 0x0000000400027825 */ /* 0x002fe200078e0202 */
[----:B------:R-:W-:Y:S02]  /*03a0*/  FSEL R8, R8, RZ, P0 ;  /* 0x000000ff08087208 */ /* 0x000fe40000000000 */
[----:B------:R-:W-:-:S05]  /*03b0*/  FSEL R9, R9, RZ, P1 ;  /* 0x000000ff09097208 */ /* 0x000fca0000800000 */
[----:B------:R-:W-:Y:S01]  /*03c0*/  STG.E.64 desc[UR4][R2.64], R8 ;  /* 0x0000000802007986 */ /* 0x000fe2000c101b04 */
[----:B------:R-:W-:Y:S05]  /*03d0*/  EXIT ;  /* 0x000000000000794d */ /* 0x000fea0003800000 */
.L_x_0:
[----:B------:R-:W-:-:S00]  /*03e0*/  BRA `(.L_x_0) ;  /* 0xfffffffc00fc7947 */ /* 0x000fc0000383ffff */
[----:B------:R-:W-:-:S00]  /*03f0*/  NOP ;  /* 0x0000000000007918 */ /* 0x000fc00000000000 */
        /* <DEDUP_REMOVED lines=8> */
.L_x_1:


//--------------------- .nv.global.init           --------------------------
	.section	.nv.global.init,"aw",@progbits
.nv.global.init:
	.type		_$_str,@object
	.size		_$_str,(_$_str_$_2 - _$_str)
_$_str:
        /*0000*/ 	.byte	0x5f, 0x5f, 0x43, 0x55, 0x44, 0x41, 0x5f, 0x46, 0x54, 0x5a, 0x00
	.type		_$_str_$_2,@object
	.size		_$_str_$_2,(.L_1 - _$_str_$_2)
_$_str_$_2:
        /*000b*/ 	.byte	0x5f, 0x5f, 0x43, 0x55, 0x44, 0x41, 0x5f, 0x50, 0x52, 0x45, 0x43, 0x5f, 0x53, 0x51, 0x52, 0x54
        /*001b*/ 	.byte	0x00
.L_1:


//--------------------- .nv.constant0.triton_poi_fused__native_batch_norm_legit_no_training_relu_8 --------------------------
	.section	.nv.constant0.triton_poi_fused__native_batch_norm_legit_no_training_relu_8,"a",@progbits
	.sectionflags	@""
	.align	4
.nv.constant0.triton_poi_fused__native_batch_norm_legit_no_training_relu_8:
	.zero		580
